//
// Generated by NVIDIA NVVM Compiler
//
// Compiler Build ID: CL-36424714
// Cuda compilation tools, release 13.0, V13.0.88
// Based on NVVM 20.0.0
//

.version 9.0
.target sm_100
.address_size 64

	// .globl	_Z22computeCurvatureKernelPKfPfi

.visible .entry _Z22computeCurvatureKernelPKfPfi(
	.param .u64 .ptr .align 1 _Z22computeCurvatureKernelPKfPfi_param_0,
	.param .u64 .ptr .align 1 _Z22computeCurvatureKernelPKfPfi_param_1,
	.param .u32 _Z22computeCurvatureKernelPKfPfi_param_2
)
{
	.reg .pred 	%p<2>;
	.reg .b32 	%r<7>;
	.reg .b32 	%f<8>;
	.reg .b64 	%rd<9>;

	ld.param.u64 	%rd1, [_Z22computeCurvatureKernelPKfPfi_param_0];
	ld.param.u64 	%rd2, [_Z22computeCurvatureKernelPKfPfi_param_1];
	ld.param.u32 	%r2, [_Z22computeCurvatureKernelPKfPfi_param_2];
	mov.u32 	%r3, %ctaid.x;
	mov.u32 	%r4, %ntid.x;
	mov.u32 	%r5, %tid.x;
	mad.lo.s32 	%r1, %r3, %r4, %r5;
	setp.ge.s32 	%p1, %r1, %r2;
	@%p1 bra 	$L__BB0_2;
	cvta.to.global.u64 	%rd3, %rd1;
	cvta.to.global.u64 	%rd4, %rd2;
	mul.lo.s32 	%r6, %r1, 3;
	mul.wide.s32 	%rd5, %r6, 4;
	add.s64 	%rd6, %rd3, %rd5;
	ld.global.f32 	%f1, [%rd6];
	ld.global.f32 	%f2, [%rd6+4];
	mul.f32 	%f3, %f2, %f2;
	fma.rn.f32 	%f4, %f1, %f1, %f3;
	ld.global.f32 	%f5, [%rd6+8];
	fma.rn.f32 	%f6, %f5, %f5, %f4;
	sqrt.rn.f32 	%f7, %f6;
	mul.wide.s32 	%rd7, %r1, 4;
	add.s64 	%rd8, %rd4, %rd7;
	st.global.f32 	[%rd8], %f7;
$L__BB0_2:
	ret;

}


// ===== COMPILED SASS (sm_100) =====

	.target	sm_100

	.elftype	@"ET_EXEC"


//--------------------- .note.nv.tkinfo           --------------------------
	.section	.note.nv.tkinfo,"",@"SHT_NOTE"
	.sectionflags	@"SHF_NOTE_NV_TKINFO"
	.tkinfo
        /*0018*/ 	.word	0x00000002
        /*0030*/ 	.string	""
        /*0030*/ 	.string	"ptxas"
        /*0030*/ 	.string	"Cuda compilation tools, release 13.0, V13.0.88"
        /*0030*/ 	.string	"Build cuda_13.0.r13.0/compiler.36424714_0"
        /*0030*/ 	.string	"-arch sm_100 -m 64 "



//--------------------- .note.nv.cuinfo           --------------------------
	.section	.note.nv.cuinfo,"",@"SHT_NOTE"
	.sectionflags	@"SHF_NOTE_NV_CUINFO"
        /*0018*/ 	.short	0x0002
        /*001a*/ 	.short	0x0064
        /*001c*/ 	.short	0x0082
	.zero		2


//--------------------- .nv.info                  --------------------------
	.section	.nv.info,"",@"SHT_CUDA_INFO"
	.align	4


	//----- nvinfo : EIATTR_REGCOUNT
	.align		4
        /*0000*/ 	.byte	0x04, 0x2f
        /*0002*/ 	.short	(.L_1 - .L_0)
	.align		4
.L_0:
        /*0004*/ 	.word	index@(_Z22computeCurvatureKernelPKfPfi)
        /*0008*/ 	.word	0x0000000b


	//----- nvinfo : EIATTR_FRAME_SIZE
	.align		4
.L_1:
        /*000c*/ 	.byte	0x04, 0x11
        /*000e*/ 	.short	(.L_3 - .L_2)
	.align		4
.L_2:
        /*0010*/ 	.word	index@($__internal_0_$__cuda_sm20_sqrt_rn_f32_slowpath)
        /*0014*/ 	.word	0x00000000


	//----- nvinfo : EIATTR_FRAME_SIZE
	.align		4
.L_3:
        /*0018*/ 	.byte	0x04, 0x11
        /*001a*/ 	.short	(.L_5 - .L_4)
	.align		4
.L_4:
        /*001c*/ 	.word	index@(_Z22computeCurvatureKernelPKfPfi)
        /*0020*/ 	.word	0x00000000


	//----- nvinfo : EIATTR_MIN_STACK_SIZE
	.align		4
.L_5:
        /*0024*/ 	.byte	0x04, 0x12
        /*0026*/ 	.short	(.L_7 - .L_6)
	.align		4
.L_6:
        /*0028*/ 	.word	index@(_Z22computeCurvatureKernelPKfPfi)
        /*002c*/ 	.word	0x00000000
.L_7:


//--------------------- .nv.compat                --------------------------
	.section	.nv.compat,"",@"SHT_CUDA_COMPAT_INFO"
	.align	4
        /*0000*/ 	.byte	0x02, 0x09, 0x00, 0x00, 0x02, 0x02, 0x01, 0x00, 0x02, 0x05, 0x05, 0x00, 0x03, 0x07, 0x01, 0x01
        /*0010*/ 	.byte	0x02, 0x03, 0x00, 0x00, 0x02, 0x06, 0x01, 0x00, 0x04, 0x0b, 0x08, 0x00, 0x01, 0x00, 0x00, 0x00
        /*0020*/ 	.byte	0x00, 0x00, 0x00, 0x00


//--------------------- .nv.info._Z22computeCurvatureKernelPKfPfi --------------------------
	.section	.nv.info._Z22computeCurvatureKernelPKfPfi,"",@"SHT_CUDA_INFO"
	.sectionflags	@""
	.align	4


	//----- nvinfo : EIATTR_CUDA_API_VERSION
	.align		4
        /*0000*/ 	.byte	0x04, 0x37
        /*0002*/ 	.short	(.L_9 - .L_8)
.L_8:
        /*0004*/ 	.word	0x00000082


	//----- nvinfo : EIATTR_KPARAM_INFO
	.align		4
.L_9:
        /*0008*/ 	.byte	0x04, 0x17
        /*000a*/ 	.short	(.L_11 - .L_10)
.L_10:
        /*000c*/ 	.word	0x00000000
        /*0010*/ 	.short	0x0002
        /*0012*/ 	.short	0x0010
        /*0014*/ 	.byte	0x00, 0xf0, 0x11, 0x00


	//----- nvinfo : EIATTR_KPARAM_INFO
	.align		4
.L_11:
        /*0018*/ 	.byte	0x04, 0x17
        /*001a*/ 	.short	(.L_13 - .L_12)
.L_12:
        /*001c*/ 	.word	0x00000000
        /*0020*/ 	.short	0x0001
        /*0022*/ 	.short	0x0008
        /*0024*/ 	.byte	0x00, 0xf5, 0x21, 0x00


	//----- nvinfo : EIATTR_KPARAM_INFO
	.align		4
.L_13:
        /*0028*/ 	.byte	0x04, 0x17
        /*002a*/ 	.short	(.L_15 - .L_14)
.L_14:
        /*002c*/ 	.word	0x00000000
        /*0030*/ 	.short	0x0000
        /*0032*/ 	.short	0x0000
        /*0034*/ 	.byte	0x00, 0xf5, 0x21, 0x00


	//----- nvinfo : EIATTR_SPARSE_MMA_MASK
	.align		4
.L_15:
        /*0038*/ 	.byte	0x03, 0x50
        /*003a*/ 	.short	0x0000


	//----- nvinfo : EIATTR_MAXREG_COUNT
	.align		4
        /*003c*/ 	.byte	0x03, 0x1b
        /*003e*/ 	.short	0x00ff


	//----- nvinfo : EIATTR_MERCURY_ISA_VERSION
	.align		4
        /*0040*/ 	.byte	0x03, 0x5f
        /*0042*/ 	.short	0x0101


	//----- nvinfo : EIATTR_VRC_CTA_INIT_COUNT
	.align		4
        /*0044*/ 	.byte	0x02, 0x4a
	.zero		1
	.zero		1


	//----- nvinfo : EIATTR_EXIT_INSTR_OFFSETS
	.align		4
        /*0048*/ 	.byte	0x04, 0x1c
        /*004a*/ 	.short	(.L_17 - .L_16)


	//   ....[0]....
.L_16:
        /*004c*/ 	.word	0x00000070


	//   ....[1]....
        /*0050*/ 	.word	0x00000230


	//----- nvinfo : EIATTR_CRS_STACK_SIZE
	.align		4
.L_17:
        /*0054*/ 	.byte	0x04, 0x1e
        /*0056*/ 	.short	(.L_19 - .L_18)
.L_18:
        /*0058*/ 	.word	0x00000000


	//----- nvinfo : EIATTR_CBANK_PARAM_SIZE
	.align		4
.L_19:
        /*005c*/ 	.byte	0x03, 0x19
        /*005e*/ 	.short	0x0014


	//----- nvinfo : EIATTR_PARAM_CBANK
	.align		4
        /*0060*/ 	.byte	0x04, 0x0a
        /*0062*/ 	.short	(.L_21 - .L_20)
	.align		4
.L_20:
        /*0064*/ 	.word	index@(.nv.constant0._Z22computeCurvatureKernelPKfPfi)
        /*0068*/ 	.short	0x0380
        /*006a*/ 	.short	0x0014


	//----- nvinfo : EIATTR_SW_WAR
	.align		4
.L_21:
        /*006c*/ 	.byte	0x04, 0x36
        /*006e*/ 	.short	(.L_23 - .L_22)
.L_22:
        /*0070*/ 	.word	0x00000008
.L_23:


//--------------------- .nv.callgraph             --------------------------
	.section	.nv.callgraph,"",@"SHT_CUDA_CALLGRAPH"
	.align	4
	.sectionentsize	8
	.align		4
        /*0000*/ 	.word	0x00000000
	.align		4
        /*0004*/ 	.word	0xffffffff
	.align		4
        /*0008*/ 	.word	0x00000000
	.align		4
        /*000c*/ 	.word	0xfffffffe
	.align		4
        /*0010*/ 	.word	0x00000000
	.align		4
        /*0014*/ 	.word	0xfffffffd
	.align		4
        /*0018*/ 	.word	0x00000000
	.align		4
        /*001c*/ 	.word	0xfffffffc


//--------------------- .text._Z22computeCurvatureKernelPKfPfi --------------------------
	.section	.text._Z22computeCurvatureKernelPKfPfi,"ax",@progbits
	.align	128
        .global         _Z22computeCurvatureKernelPKfPfi
        .type           _Z22computeCurvatureKernelPKfPfi,@function
        .size           _Z22computeCurvatureKernelPKfPfi,(.L_x_5 - _Z22computeCurvatureKernelPKfPfi)
        .other          _Z22computeCurvatureKernelPKfPfi,@"STO_CUDA_ENTRY STV_DEFAULT"
_Z22computeCurvatureKernelPKfPfi:
.text._Z22computeCurvatureKernelPKfPfi:
[----:B------:R-:W-:Y:S01]  /*0000*/  LDC R1, c[0x0][0x37c] ;  /* 0x0000df00ff017b82 */ /* 0x000fe20000000800 */
[----:B------:R-:W0:Y:S07]  /*0010*/  S2R R3, SR_TID.X ;  /* 0x0000000000037919 */ /* 0x000e2e0000002100 */
[----:B------:R-:W0:Y:S01]  /*0020*/  S2UR UR4, SR_CTAID.X ;  /* 0x00000000000479c3 */ /* 0x000e220000002500 */
[----:B------:R-:W1:Y:S07]  /*0030*/  LDCU UR5, c[0x0][0x390] ;  /* 0x00007200ff0577ac */ /* 0x000e6e0008000800 */
[----:B------:R-:W0:Y:S02]  /*0040*/  LDC R2, c[0x0][0x360] ;  /* 0x0000d800ff027b82 */ /* 0x000e240000000800 */
[----:B0-----:R-:W-:-:S05]  /*0050*/  IMAD R2, R2, UR4, R3 ;  /* 0x0000000402027c24 */ /* 0x001fca000f8e0203 */
[----:B-1----:R-:W-:-:S13]  /*0060*/  ISETP.GE.AND P0, PT, R2, UR5, PT ;  /* 0x0000000502007c0c */ /* 0x002fda000bf06270 */
[----:B------:R-:W-:Y:S05]  /*0070*/  @P0 EXIT ;  /* 0x000000000000094d */ /* 0x000fea0003800000 */
[----:B------:R-:W0:Y:S01]  /*0080*/  LDC.64 R4, c[0x0][0x380] ;  /* 0x0000e000ff047b82 */ /* 0x000e220000000a00 */
[----:B------:R-:W1:Y:S01]  /*0090*/  LDCU.64 UR4, c[0x0][0x358] ;  /* 0x00006b00ff0477ac */ /* 0x000e620008000a00 */
[----:B------:R-:W-:-:S05]  /*00a0*/  LEA R3, R2, R2, 0x1 ;  /* 0x0000000202037211 */ /* 0x000fca00078e08ff */
[----:B0-----:R-:W-:-:S05]  /*00b0*/  IMAD.WIDE R4, R3, 0x4, R4 ;  /* 0x0000000403047825 */ /* 0x001fca00078e0204 */
[----:B-1----:R-:W2:Y:S04]  /*00c0*/  LDG.E R3, desc[UR4][R4.64+0x4] ;  /* 0x0000040404037981 */ /* 0x002ea8000c1e1900 */
[----:B------:R-:W3:Y:S04]  /*00d0*/  LDG.E R0, desc[UR4][R4.64] ;  /* 0x0000000404007981 */ /* 0x000ee8000c1e1900 */
[----:B------:R-:W4:Y:S01]  /*00e0*/  LDG.E R6, desc[UR4][R4.64+0x8] ;  /* 0x0000080404067981 */ /* 0x000f22000c1e1900 */
[----:B------:R-:W-:Y:S01]  /*00f0*/  BSSY.RECONVERGENT B0, `(.L_x_0) ;  /* 0x0000010000007945 */ /* 0x000fe20003800200 */
[----:B--2---:R-:W-:-:S04]  /*0100*/  FMUL R3, R3, R3 ;  /* 0x0000000303037220 */ /* 0x004fc80000400000 */
[----:B---3--:R-:W-:-:S04]  /*0110*/  FFMA R3, R0, R0, R3 ;  /* 0x0000000000037223 */ /* 0x008fc80000000003 */
[----:B----4-:R-:W-:-:S04]  /*0120*/  FFMA R0, R6, R6, R3 ;  /* 0x0000000606007223 */ /* 0x010fc80000000003 */
[----:B------:R0:W1:Y:S01]  /*0130*/  MUFU.RSQ R3, R0 ;  /* 0x0000000000037308 */ /* 0x0000620000001400 */
[----:B------:R-:W-:-:S04]  /*0140*/  IADD3 R6, PT, PT, R0, -0xd000000, RZ ;  /* 0xf300000000067810 */ /* 0x000fc80007ffe0ff */
[----:B------:R-:W-:-:S13]  /*0150*/  ISETP.GT.U32.AND P0, PT, R6, 0x727fffff, PT ;  /* 0x727fffff0600780c */ /* 0x000fda0003f04070 */
[----:B01----:R-:W-:Y:S05]  /*0160*/  @!P0 BRA `(.L_x_1) ;  /* 0x0000000000108947 */ /* 0x003fea0003800000 */
[----:B------:R-:W-:-:S07]  /*0170*/  MOV R8, 0x190 ;  /* 0x0000019000087802 */ /* 0x000fce0000000f00 */
[----:B------:R-:W-:Y:S05]  /*0180*/  CALL.REL.NOINC `($__internal_0_$__cuda_sm20_sqrt_rn_f32_slowpath) ;  /* 0x00000000002c7944 */ /* 0x000fea0003c00000 */
[----:B------:R-:W-:Y:S01]  /*0190*/  MOV R7, R3 ;  /* 0x0000000300077202 */ /* 0x000fe20000000f00 */
[----:B------:R-:W-:Y:S06]  /*01a0*/  BRA `(.L_x_2) ;  /* 0x0000000000107947 */ /* 0x000fec0003800000 */
.L_x_1:
[----:B------:R-:W-:Y:S01]  /*01b0*/  FMUL.FTZ R7, R0, R3 ;  /* 0x0000000300077220 */ /* 0x000fe20000410000 */
[----:B------:R-:W-:-:S03]  /*01c0*/  FMUL.FTZ R3, R3, 0.5 ;  /* 0x3f00000003037820 */ /* 0x000fc60000410000 */
[----:B------:R-:W-:-:S04]  /*01d0*/  FFMA R0, -R7, R7, R0 ;  /* 0x0000000707007223 */ /* 0x000fc80000000100 */
[----:B------:R-:W-:-:S07]  /*01e0*/  FFMA R7, R0, R3, R7 ;  /* 0x0000000300077223 */ /* 0x000fce0000000007 */
.L_x_2:
[----:B------:R-:W-:Y:S05]  /*01f0*/  BSYNC.RECONVERGENT B0 ;  /* 0x0000000000007941 */ /* 0x000fea0003800200 */
.L_x_0:
[----:B------:R-:W0:Y:S02]  /*0200*/  LDC.64 R4, c[0x0][0x388] ;  /* 0x0000e200ff047b82 */ /* 0x000e240000000a00 */
[----:B0-----:R-:W-:-:S05]  /*0210*/  IMAD.WIDE R2, R2, 0x4, R4 ;  /* 0x0000000402027825 */ /* 0x001fca00078e0204 */
[----:B------:R-:W-:Y:S01]  /*0220*/  STG.E desc[UR4][R2.64], R7 ;  /* 0x0000000702007986 */ /* 0x000fe2000c101904 */
[----:B------:R-:W-:Y:S05]  /*0230*/  EXIT ;  /* 0x000000000000794d */ /* 0x000fea0003800000 */
        .weak           $__internal_0_$__cuda_sm20_sqrt_rn_f32_slowpath
        .type           $__internal_0_$__cuda_sm20_sqrt_rn_f32_slowpath,@function
        .size           $__internal_0_$__cuda_sm20_sqrt_rn_f32_slowpath,(.L_x_5 - $__internal_0_$__cuda_sm20_sqrt_rn_f32_slowpath)
$__internal_0_$__cuda_sm20_sqrt_rn_f32_slowpath:
[----:B------:R-:W-:-:S13]  /*0240*/  LOP3.LUT P0, RZ, R0, 0x7fffffff, RZ, 0xc0, !PT ;  /* 0x7fffffff00ff7812 */ /* 0x000fda000780c0ff */
[----:B------:R-:W-:Y:S01]  /*0250*/  @!P0 MOV R3, R0 ;  /* 0x0000000000038202 */ /* 0x000fe20000000f00 */
[----:B------:R-:W-:Y:S06]  /*0260*/  @!P0 BRA `(.L_x_3) ;  /* 0x0000000000408947 */ /* 0x000fec0003800000 */
[----:B------:R-:W-:-:S13]  /*0270*/  FSETP.GEU.FTZ.AND P0, PT, R0, RZ, PT ;  /* 0x000000ff0000720b */ /* 0x000fda0003f1e000 */
[----:B------:R-:W-:Y:S01]  /*0280*/  @!P0 MOV R3, 0x7fffffff ;  /* 0x7fffffff00038802 */ /* 0x000fe20000000f00 */
[----:B------:R-:W-:Y:S06]  /*0290*/  @!P0 BRA `(.L_x_3) ;  /* 0x0000000000348947 */ /* 0x000fec0003800000 */
[----:B------:R-:W-:-:S13]  /*02a0*/  FSETP.GTU.FTZ.AND P0, PT, |R0|, +INF , PT ;  /* 0x7f8000000000780b */ /* 0x000fda0003f1c200 */
[----:B------:R-:W-:Y:S01]  /*02b0*/  @P0 FADD.FTZ R3, R0, 1 ;  /* 0x3f80000000030421 */ /* 0x000fe20000010000 */
[----:B------:R-:W-:Y:S06]  /*02c0*/  @P0 BRA `(.L_x_3) ;  /* 0x0000000000280947 */ /* 0x000fec0003800000 */
[----:B------:R-:W-:-:S13]  /*02d0*/  FSETP.NEU.FTZ.AND P0, PT, |R0|, +INF , PT ;  /* 0x7f8000000000780b */ /* 0x000fda0003f1d200 */
[----:B------:R-:W-:-:S04]  /*02e0*/  @P0 FFMA R4, R0, 1.84467440737095516160e+19, RZ ;  /* 0x5f80000000040823 */ /* 0x000fc800000000ff */
[----:B------:R-:W0:Y:S02]  /*02f0*/  @P0 MUFU.RSQ R3, R4 ;  /* 0x0000000400030308 */ /* 0x000e240000001400 */
[----:B0-----:R-:W-:Y:S01]  /*0300*/  @P0 FMUL.FTZ R5, R4, R3 ;  /* 0x0000000304050220 */ /* 0x001fe20000410000 */
[----:B------:R-:W-:Y:S01]  /*0310*/  @P0 FMUL.FTZ R7, R3, 0.5 ;  /* 0x3f00000003070820 */ /* 0x000fe20000410000 */
[----:B------:R-:W-:Y:S02]  /*0320*/  @!P0 MOV R3, R0 ;  /* 0x0000000000038202 */ /* 0x000fe40000000f00 */
[----:B------:R-:W-:-:S04]  /*0330*/  @P0 FADD.FTZ R6, -R5, -RZ ;  /* 0x800000ff05060221 */ /* 0x000fc80000010100 */
[----:B------:R-:W-:-:S04]  /*0340*/  @P0 FFMA R6, R5, R6, R4 ;  /* 0x0000000605060223 */ /* 0x000fc80000000004 */
[----:B------:R-:W-:-:S04]  /*0350*/  @P0 FFMA R6, R6, R7, R5 ;  /* 0x0000000706060223 */ /* 0x000fc80000000005 */
[----:B------:R-:W-:-:S07]  /*0360*/  @P0 FMUL.FTZ R3, R6, 2.3283064365386962891e-10 ;  /* 0x2f80000006030820 */ /* 0x000fce0000410000 */
.L_x_3:
[----:B------:R-:W-:Y:S01]  /*0370*/  HFMA2 R5, -RZ, RZ, 0, 0 ;  /* 0x00000000ff057431 */ /* 0x000fe200000001ff */
[----:B------:R-:W-:-:S04]  /*0380*/  MOV R4, R8 ;  /* 0x0000000800047202 */ /* 0x000fc80000000f00 */
[----:B------:R-:W-:Y:S05]  /*0390*/  RET.REL.NODEC R4 `(_Z22computeCurvatureKernelPKfPfi) ;  /* 0xfffffffc04187950 */ /* 0x000fea0003c3ffff */
.L_x_4:
[----:B------:R-:W-:-:S00]  /*03a0*/  BRA `(.L_x_4) ;  /* 0xfffffffc00fc7947 */ /* 0x000fc0000383ffff */
[----:B------:R-:W-:-:S00]  /*03b0*/  NOP ;  /* 0x0000000000007918 */ /* 0x000fc00000000000 */
        /* <DEDUP_REMOVED lines=12> */
.L_x_5:


//--------------------- .nv.shared.reserved.0     --------------------------
	.section	.nv.shared.reserved.0,"aw",@nobits
	.weak		__nv_reservedSMEM_offset_0_alias
	.size		__nv_reservedSMEM_offset_0_alias, 0, 64
	.other		__nv_reservedSMEM_offset_0_alias,@"STO_CUDA_RESERVED_SHARED STV_DEFAULT"
__nv_reservedSMEM_offset_0_alias:
	.zero		0
	.zero		64


//--------------------- .nv.constant0._Z22computeCurvatureKernelPKfPfi --------------------------
	.section	.nv.constant0._Z22computeCurvatureKernelPKfPfi,"a",@progbits
	.sectionflags	@""
	.align	4
.nv.constant0._Z22computeCurvatureKernelPKfPfi:
	.zero		916


//--------------------- SYMBOLS --------------------------

	.type		.nv.reservedSmem.offset0,@object
	.size		.nv.reservedSmem.offset0,0x4
